//
// Generated by NVIDIA NVVM Compiler
//
// Compiler Build ID: CL-36424714
// Cuda compilation tools, release 13.0, V13.0.88
// Based on NVVM 20.0.0
//

.version 9.0
.target sm_100
.address_size 64

	// .globl	_Z19setup_curand_kernelP17curandStateXORWOWi
.global .align 4 .b8 precalc_xorwow_matrix[102400];
.global .align 4 .b8 precalc_xorwow_offset_matrix[102400];
.global .align 4 .b8 mrg32k3aM1[2304];
.global .align 4 .b8 mrg32k3aM2[2304];
.global .align 4 .b8 mrg32k3aM1SubSeq[2016];
.global .align 4 .b8 mrg32k3aM2SubSeq[2016];
.global .align 4 .b8 mrg32k3aM1Seq[2304];
.global .align 4 .b8 mrg32k3aM2Seq[2304];
.const .align 8 .b8 __cr_lgamma_table[72];

.visible .entry _Z19setup_curand_kernelP17curandStateXORWOWi(
	.param .u64 .ptr .align 1 _Z19setup_curand_kernelP17curandStateXORWOWi_param_0,
	.param .u32 _Z19setup_curand_kernelP17curandStateXORWOWi_param_1
)
{
	.reg .pred 	%p<25>;
	.reg .b32 	%r<407>;
	.reg .b64 	%rd<18>;

	ld.param.u64 	%rd8, [_Z19setup_curand_kernelP17curandStateXORWOWi_param_0];
	ld.param.u32 	%r183, [_Z19setup_curand_kernelP17curandStateXORWOWi_param_1];
	mov.u32 	%r184, %tid.x;
	mov.u32 	%r185, %ctaid.x;
	shl.b32 	%r186, %r185, 6;
	add.s32 	%r1, %r186, %r184;
	setp.ge.s32 	%p1, %r1, %r183;
	@%p1 bra 	$L__BB0_44;
	cvta.to.global.u64 	%rd9, %rd8;
	cvt.s64.s32 	%rd17, %r1;
	mul.wide.s32 	%rd10, %r1, 48;
	add.s64 	%rd2, %rd9, %rd10;
	mov.b32 	%r187, 1593684748;
	mov.b32 	%r188, 832094735;
	st.global.v2.u32 	[%rd2], {%r188, %r187};
	mov.b32 	%r189, -123459836;
	mov.b32 	%r190, 1111207954;
	st.global.v2.u32 	[%rd2+8], {%r190, %r189};
	mov.b32 	%r191, 1476011280;
	mov.b32 	%r192, -589760388;
	st.global.v2.u32 	[%rd2+16], {%r192, %r191};
	setp.eq.s32 	%p2, %r1, 0;
	@%p2 bra 	$L__BB0_43;
	mov.b32 	%r313, 0;
	mov.u64 	%rd12, precalc_xorwow_matrix;
$L__BB0_3:
	and.b64  	%rd4, %rd17, 3;
	setp.eq.s64 	%p3, %rd4, 0;
	@%p3 bra 	$L__BB0_42;
	mul.wide.u32 	%rd11, %r313, 3200;
	add.s64 	%rd5, %rd12, %rd11;
	cvt.u32.u64 	%r3, %rd4;
	mov.b32 	%r314, 0;
$L__BB0_5:
	mov.b32 	%r327, 0;
	mov.u32 	%r328, %r327;
	mov.u32 	%r329, %r327;
	mov.u32 	%r330, %r327;
	mov.u32 	%r331, %r327;
	mov.u32 	%r320, %r327;
$L__BB0_6:
	mul.wide.u32 	%rd13, %r320, 4;
	add.s64 	%rd14, %rd2, %rd13;
	ld.global.u32 	%r11, [%rd14+4];
	shl.b32 	%r12, %r320, 5;
	mov.b32 	%r326, 0;
$L__BB0_7:
	.pragma "nounroll";
	shr.u32 	%r197, %r11, %r326;
	and.b32  	%r198, %r197, 1;
	setp.eq.b32 	%p4, %r198, 1;
	not.pred 	%p5, %p4;
	add.s32 	%r199, %r12, %r326;
	mul.lo.s32 	%r200, %r199, 5;
	mul.wide.u32 	%rd15, %r200, 4;
	add.s64 	%rd6, %rd5, %rd15;
	@%p5 bra 	$L__BB0_9;
	ld.global.u32 	%r201, [%rd6];
	xor.b32  	%r331, %r331, %r201;
	ld.global.u32 	%r202, [%rd6+4];
	xor.b32  	%r330, %r330, %r202;
	ld.global.u32 	%r203, [%rd6+8];
	xor.b32  	%r329, %r329, %r203;
	ld.global.u32 	%r204, [%rd6+12];
	xor.b32  	%r328, %r328, %r204;
	ld.global.u32 	%r205, [%rd6+16];
	xor.b32  	%r327, %r327, %r205;
$L__BB0_9:
	and.b32  	%r207, %r197, 2;
	setp.eq.s32 	%p6, %r207, 0;
	@%p6 bra 	$L__BB0_11;
	ld.global.u32 	%r208, [%rd6+20];
	xor.b32  	%r331, %r331, %r208;
	ld.global.u32 	%r209, [%rd6+24];
	xor.b32  	%r330, %r330, %r209;
	ld.global.u32 	%r210, [%rd6+28];
	xor.b32  	%r329, %r329, %r210;
	ld.global.u32 	%r211, [%rd6+32];
	xor.b32  	%r328, %r328, %r211;
	ld.global.u32 	%r212, [%rd6+36];
	xor.b32  	%r327, %r327, %r212;
$L__BB0_11:
	and.b32  	%r214, %r197, 4;
	setp.eq.s32 	%p7, %r214, 0;
	@%p7 bra 	$L__BB0_13;
	ld.global.u32 	%r215, [%rd6+40];
	xor.b32  	%r331, %r331, %r215;
	ld.global.u32 	%r216, [%rd6+44];
	xor.b32  	%r330, %r330, %r216;
	ld.global.u32 	%r217, [%rd6+48];
	xor.b32  	%r329, %r329, %r217;
	ld.global.u32 	%r218, [%rd6+52];
	xor.b32  	%r328, %r328, %r218;
	ld.global.u32 	%r219, [%rd6+56];
	xor.b32  	%r327, %r327, %r219;
$L__BB0_13:
	and.b32  	%r221, %r197, 8;
	setp.eq.s32 	%p8, %r221, 0;
	@%p8 bra 	$L__BB0_15;
	ld.global.u32 	%r222, [%rd6+60];
	xor.b32  	%r331, %r331, %r222;
	ld.global.u32 	%r223, [%rd6+64];
	xor.b32  	%r330, %r330, %r223;
	ld.global.u32 	%r224, [%rd6+68];
	xor.b32  	%r329, %r329, %r224;
	ld.global.u32 	%r225, [%rd6+72];
	xor.b32  	%r328, %r328, %r225;
	ld.global.u32 	%r226, [%rd6+76];
	xor.b32  	%r327, %r327, %r226;
$L__BB0_15:
	and.b32  	%r228, %r197, 16;
	setp.eq.s32 	%p9, %r228, 0;
	@%p9 bra 	$L__BB0_17;
	ld.global.u32 	%r229, [%rd6+80];
	xor.b32  	%r331, %r331, %r229;
	ld.global.u32 	%r230, [%rd6+84];
	xor.b32  	%r330, %r330, %r230;
	ld.global.u32 	%r231, [%rd6+88];
	xor.b32  	%r329, %r329, %r231;
	ld.global.u32 	%r232, [%rd6+92];
	xor.b32  	%r328, %r328, %r232;
	ld.global.u32 	%r233, [%rd6+96];
	xor.b32  	%r327, %r327, %r233;
$L__BB0_17:
	and.b32  	%r235, %r197, 32;
	setp.eq.s32 	%p10, %r235, 0;
	@%p10 bra 	$L__BB0_19;
	ld.global.u32 	%r236, [%rd6+100];
	xor.b32  	%r331, %r331, %r236;
	ld.global.u32 	%r237, [%rd6+104];
	xor.b32  	%r330, %r330, %r237;
	ld.global.u32 	%r238, [%rd6+108];
	xor.b32  	%r329, %r329, %r238;
	ld.global.u32 	%r239, [%rd6+112];
	xor.b32  	%r328, %r328, %r239;
	ld.global.u32 	%r240, [%rd6+116];
	xor.b32  	%r327, %r327, %r240;
$L__BB0_19:
	and.b32  	%r242, %r197, 64;
	setp.eq.s32 	%p11, %r242, 0;
	@%p11 bra 	$L__BB0_21;
	ld.global.u32 	%r243, [%rd6+120];
	xor.b32  	%r331, %r331, %r243;
	ld.global.u32 	%r244, [%rd6+124];
	xor.b32  	%r330, %r330, %r244;
	ld.global.u32 	%r245, [%rd6+128];
	xor.b32  	%r329, %r329, %r245;
	ld.global.u32 	%r246, [%rd6+132];
	xor.b32  	%r328, %r328, %r246;
	ld.global.u32 	%r247, [%rd6+136];
	xor.b32  	%r327, %r327, %r247;
$L__BB0_21:
	and.b32  	%r249, %r197, 128;
	setp.eq.s32 	%p12, %r249, 0;
	@%p12 bra 	$L__BB0_23;
	ld.global.u32 	%r250, [%rd6+140];
	xor.b32  	%r331, %r331, %r250;
	ld.global.u32 	%r251, [%rd6+144];
	xor.b32  	%r330, %r330, %r251;
	ld.global.u32 	%r252, [%rd6+148];
	xor.b32  	%r329, %r329, %r252;
	ld.global.u32 	%r253, [%rd6+152];
	xor.b32  	%r328, %r328, %r253;
	ld.global.u32 	%r254, [%rd6+156];
	xor.b32  	%r327, %r327, %r254;
$L__BB0_23:
	and.b32  	%r256, %r197, 256;
	setp.eq.s32 	%p13, %r256, 0;
	@%p13 bra 	$L__BB0_25;
	ld.global.u32 	%r257, [%rd6+160];
	xor.b32  	%r331, %r331, %r257;
	ld.global.u32 	%r258, [%rd6+164];
	xor.b32  	%r330, %r330, %r258;
	ld.global.u32 	%r259, [%rd6+168];
	xor.b32  	%r329, %r329, %r259;
	ld.global.u32 	%r260, [%rd6+172];
	xor.b32  	%r328, %r328, %r260;
	ld.global.u32 	%r261, [%rd6+176];
	xor.b32  	%r327, %r327, %r261;
$L__BB0_25:
	and.b32  	%r263, %r197, 512;
	setp.eq.s32 	%p14, %r263, 0;
	@%p14 bra 	$L__BB0_27;
	ld.global.u32 	%r264, [%rd6+180];
	xor.b32  	%r331, %r331, %r264;
	ld.global.u32 	%r265, [%rd6+184];
	xor.b32  	%r330, %r330, %r265;
	ld.global.u32 	%r266, [%rd6+188];
	xor.b32  	%r329, %r329, %r266;
	ld.global.u32 	%r267, [%rd6+192];
	xor.b32  	%r328, %r328, %r267;
	ld.global.u32 	%r268, [%rd6+196];
	xor.b32  	%r327, %r327, %r268;
$L__BB0_27:
	and.b32  	%r270, %r197, 1024;
	setp.eq.s32 	%p15, %r270, 0;
	@%p15 bra 	$L__BB0_29;
	ld.global.u32 	%r271, [%rd6+200];
	xor.b32  	%r331, %r331, %r271;
	ld.global.u32 	%r272, [%rd6+204];
	xor.b32  	%r330, %r330, %r272;
	ld.global.u32 	%r273, [%rd6+208];
	xor.b32  	%r329, %r329, %r273;
	ld.global.u32 	%r274, [%rd6+212];
	xor.b32  	%r328, %r328, %r274;
	ld.global.u32 	%r275, [%rd6+216];
	xor.b32  	%r327, %r327, %r275;
$L__BB0_29:
	and.b32  	%r277, %r197, 2048;
	setp.eq.s32 	%p16, %r277, 0;
	@%p16 bra 	$L__BB0_31;
	ld.global.u32 	%r278, [%rd6+220];
	xor.b32  	%r331, %r331, %r278;
	ld.global.u32 	%r279, [%rd6+224];
	xor.b32  	%r330, %r330, %r279;
	ld.global.u32 	%r280, [%rd6+228];
	xor.b32  	%r329, %r329, %r280;
	ld.global.u32 	%r281, [%rd6+232];
	xor.b32  	%r328, %r328, %r281;
	ld.global.u32 	%r282, [%rd6+236];
	xor.b32  	%r327, %r327, %r282;
$L__BB0_31:
	and.b32  	%r284, %r197, 4096;
	setp.eq.s32 	%p17, %r284, 0;
	@%p17 bra 	$L__BB0_33;
	ld.global.u32 	%r285, [%rd6+240];
	xor.b32  	%r331, %r331, %r285;
	ld.global.u32 	%r286, [%rd6+244];
	xor.b32  	%r330, %r330, %r286;
	ld.global.u32 	%r287, [%rd6+248];
	xor.b32  	%r329, %r329, %r287;
	ld.global.u32 	%r288, [%rd6+252];
	xor.b32  	%r328, %r328, %r288;
	ld.global.u32 	%r289, [%rd6+256];
	xor.b32  	%r327, %r327, %r289;
$L__BB0_33:
	and.b32  	%r291, %r197, 8192;
	setp.eq.s32 	%p18, %r291, 0;
	@%p18 bra 	$L__BB0_35;
	ld.global.u32 	%r292, [%rd6+260];
	xor.b32  	%r331, %r331, %r292;
	ld.global.u32 	%r293, [%rd6+264];
	xor.b32  	%r330, %r330, %r293;
	ld.global.u32 	%r294, [%rd6+268];
	xor.b32  	%r329, %r329, %r294;
	ld.global.u32 	%r295, [%rd6+272];
	xor.b32  	%r328, %r328, %r295;
	ld.global.u32 	%r296, [%rd6+276];
	xor.b32  	%r327, %r327, %r296;
$L__BB0_35:
	and.b32  	%r298, %r197, 16384;
	setp.eq.s32 	%p19, %r298, 0;
	@%p19 bra 	$L__BB0_37;
	ld.global.u32 	%r299, [%rd6+280];
	xor.b32  	%r331, %r331, %r299;
	ld.global.u32 	%r300, [%rd6+284];
	xor.b32  	%r330, %r330, %r300;
	ld.global.u32 	%r301, [%rd6+288];
	xor.b32  	%r329, %r329, %r301;
	ld.global.u32 	%r302, [%rd6+292];
	xor.b32  	%r328, %r328, %r302;
	ld.global.u32 	%r303, [%rd6+296];
	xor.b32  	%r327, %r327, %r303;
$L__BB0_37:
	and.b32  	%r305, %r197, 32768;
	setp.eq.s32 	%p20, %r305, 0;
	@%p20 bra 	$L__BB0_39;
	ld.global.u32 	%r306, [%rd6+300];
	xor.b32  	%r331, %r331, %r306;
	ld.global.u32 	%r307, [%rd6+304];
	xor.b32  	%r330, %r330, %r307;
	ld.global.u32 	%r308, [%rd6+308];
	xor.b32  	%r329, %r329, %r308;
	ld.global.u32 	%r309, [%rd6+312];
	xor.b32  	%r328, %r328, %r309;
	ld.global.u32 	%r310, [%rd6+316];
	xor.b32  	%r327, %r327, %r310;
$L__BB0_39:
	add.s32 	%r326, %r326, 16;
	setp.ne.s32 	%p21, %r326, 32;
	@%p21 bra 	$L__BB0_7;
	mad.lo.s32 	%r311, %r320, -31, %r12;
	add.s32 	%r320, %r311, 1;
	setp.ne.s32 	%p22, %r320, 5;
	@%p22 bra 	$L__BB0_6;
	st.global.u32 	[%rd2+4], %r331;
	st.global.u32 	[%rd2+8], %r330;
	st.global.u32 	[%rd2+12], %r329;
	st.global.u32 	[%rd2+16], %r328;
	st.global.u32 	[%rd2+20], %r327;
	add.s32 	%r314, %r314, 1;
	setp.lt.u32 	%p23, %r314, %r3;
	@%p23 bra 	$L__BB0_5;
$L__BB0_42:
	shr.u64 	%rd7, %rd17, 2;
	add.s32 	%r313, %r313, 1;
	setp.gt.u64 	%p24, %rd17, 3;
	mov.u64 	%rd17, %rd7;
	@%p24 bra 	$L__BB0_3;
$L__BB0_43:
	mov.b32 	%r312, 0;
	st.global.v2.u32 	[%rd2+24], {%r312, %r312};
	st.global.u32 	[%rd2+32], %r312;
	mov.b64 	%rd16, 0;
	st.global.u64 	[%rd2+40], %rd16;
$L__BB0_44:
	ret;

}


// ===== COMPILED SASS (sm_100) =====

	.target	sm_100

	.elftype	@"ET_EXEC"


//--------------------- .note.nv.tkinfo           --------------------------
	.section	.note.nv.tkinfo,"",@"SHT_NOTE"
	.sectionflags	@"SHF_NOTE_NV_TKINFO"
	.tkinfo
        /*0018*/ 	.word	0x00000002
        /*0030*/ 	.string	""
        /*0030*/ 	.string	"ptxas"
        /*0030*/ 	.string	"Cuda compilation tools, release 13.0, V13.0.88"
        /*0030*/ 	.string	"Build cuda_13.0.r13.0/compiler.36424714_0"
        /*0030*/ 	.string	"-arch sm_100 -m 64 "



//--------------------- .note.nv.cuinfo           --------------------------
	.section	.note.nv.cuinfo,"",@"SHT_NOTE"
	.sectionflags	@"SHF_NOTE_NV_CUINFO"
        /*0018*/ 	.short	0x0002
        /*001a*/ 	.short	0x0064
        /*001c*/ 	.short	0x0082
	.zero		2


//--------------------- .nv.info                  --------------------------
	.section	.nv.info,"",@"SHT_CUDA_INFO"
	.align	4


	//----- nvinfo : EIATTR_REGCOUNT
	.align		4
        /*0000*/ 	.byte	0x04, 0x2f
        /*0002*/ 	.short	(.L_10 - .L_9)
	.align		4
.L_9:
        /*0004*/ 	.word	index@(_Z19setup_curand_kernelP17curandStateXORWOWi)
        /*0008*/ 	.word	0x00000020


	//----- nvinfo : EIATTR_FRAME_SIZE
	.align		4
.L_10:
        /*000c*/ 	.byte	0x04, 0x11
        /*000e*/ 	.short	(.L_12 - .L_11)
	.align		4
.L_11:
        /*0010*/ 	.word	index@(_Z19setup_curand_kernelP17curandStateXORWOWi)
        /*0014*/ 	.word	0x00000000


	//----- nvinfo : EIATTR_MIN_STACK_SIZE
	.align		4
.L_12:
        /*0018*/ 	.byte	0x04, 0x12
        /*001a*/ 	.short	(.L_14 - .L_13)
	.align		4
.L_13:
        /*001c*/ 	.word	index@(_Z19setup_curand_kernelP17curandStateXORWOWi)
        /*0020*/ 	.word	0x00000000
.L_14:


//--------------------- .nv.compat                --------------------------
	.section	.nv.compat,"",@"SHT_CUDA_COMPAT_INFO"
	.align	4
        /*0000*/ 	.byte	0x02, 0x09, 0x00, 0x00, 0x02, 0x02, 0x01, 0x00, 0x02, 0x05, 0x05, 0x00, 0x03, 0x07, 0x01, 0x01
        /*0010*/ 	.byte	0x02, 0x03, 0x00, 0x00, 0x02, 0x06, 0x01, 0x00, 0x04, 0x0b, 0x08, 0x00, 0x09, 0x00, 0x00, 0x00
        /*0020*/ 	.byte	0x00, 0x00, 0x00, 0x00


//--------------------- .nv.info._Z19setup_curand_kernelP17curandStateXORWOWi --------------------------
	.section	.nv.info._Z19setup_curand_kernelP17curandStateXORWOWi,"",@"SHT_CUDA_INFO"
	.sectionflags	@""
	.align	4


	//----- nvinfo : EIATTR_CUDA_API_VERSION
	.align		4
        /*0000*/ 	.byte	0x04, 0x37
        /*0002*/ 	.short	(.L_16 - .L_15)
.L_15:
        /*0004*/ 	.word	0x00000082


	//----- nvinfo : EIATTR_KPARAM_INFO
	.align		4
.L_16:
        /*0008*/ 	.byte	0x04, 0x17
        /*000a*/ 	.short	(.L_18 - .L_17)
.L_17:
        /*000c*/ 	.word	0x00000000
        /*0010*/ 	.short	0x0001
        /*0012*/ 	.short	0x0008
        /*0014*/ 	.byte	0x00, 0xf0, 0x11, 0x00


	//----- nvinfo : EIATTR_KPARAM_INFO
	.align		4
.L_18:
        /*0018*/ 	.byte	0x04, 0x17
        /*001a*/ 	.short	(.L_20 - .L_19)
.L_19:
        /*001c*/ 	.word	0x00000000
        /*0020*/ 	.short	0x0000
        /*0022*/ 	.short	0x0000
        /*0024*/ 	.byte	0x00, 0xf5, 0x21, 0x00


	//----- nvinfo : EIATTR_SPARSE_MMA_MASK
	.align		4
.L_20:
        /*0028*/ 	.byte	0x03, 0x50
        /*002a*/ 	.short	0x0000


	//----- nvinfo : EIATTR_MAXREG_COUNT
	.align		4
        /*002c*/ 	.byte	0x03, 0x1b
        /*002e*/ 	.short	0x00ff


	//----- nvinfo : EIATTR_MERCURY_ISA_VERSION
	.align		4
        /*0030*/ 	.byte	0x03, 0x5f
        /*0032*/ 	.short	0x0101


	//----- nvinfo : EIATTR_VRC_CTA_INIT_COUNT
	.align		4
        /*0034*/ 	.byte	0x02, 0x4a
	.zero		1
	.zero		1


	//----- nvinfo : EIATTR_EXIT_INSTR_OFFSETS
	.align		4
        /*0038*/ 	.byte	0x04, 0x1c
        /*003a*/ 	.short	(.L_22 - .L_21)


	//   ....[0]....
.L_21:
        /*003c*/ 	.word	0x00000060


	//   ....[1]....
        /*0040*/ 	.word	0x00000f50


	//----- nvinfo : EIATTR_CRS_STACK_SIZE
	.align		4
.L_22:
        /*0044*/ 	.byte	0x04, 0x1e
        /*0046*/ 	.short	(.L_24 - .L_23)
.L_23:
        /*0048*/ 	.word	0x00000000


	//----- nvinfo : EIATTR_CBANK_PARAM_SIZE
	.align		4
.L_24:
        /*004c*/ 	.byte	0x03, 0x19
        /*004e*/ 	.short	0x000c


	//----- nvinfo : EIATTR_PARAM_CBANK
	.align		4
        /*0050*/ 	.byte	0x04, 0x0a
        /*0052*/ 	.short	(.L_26 - .L_25)
	.align		4
.L_25:
        /*0054*/ 	.word	index@(.nv.constant0._Z19setup_curand_kernelP17curandStateXORWOWi)
        /*0058*/ 	.short	0x0380
        /*005a*/ 	.short	0x000c


	//----- nvinfo : EIATTR_SW_WAR
	.align		4
.L_26:
        /*005c*/ 	.byte	0x04, 0x36
        /*005e*/ 	.short	(.L_28 - .L_27)
.L_27:
        /*0060*/ 	.word	0x00000008
.L_28:


//--------------------- .nv.callgraph             --------------------------
	.section	.nv.callgraph,"",@"SHT_CUDA_CALLGRAPH"
	.align	4
	.sectionentsize	8
	.align		4
        /*0000*/ 	.word	0x00000000
	.align		4
        /*0004*/ 	.word	0xffffffff
	.align		4
        /*0008*/ 	.word	0x00000000
	.align		4
        /*000c*/ 	.word	0xfffffffe
	.align		4
        /*0010*/ 	.word	0x00000000
	.align		4
        /*0014*/ 	.word	0xfffffffd
	.align		4
        /*0018*/ 	.word	0x00000000
	.align		4
        /*001c*/ 	.word	0xfffffffc


//--------------------- .nv.constant4             --------------------------
	.section	.nv.constant4,"a",@progbits
	.align	8
	.align		8
.nv.constant4:
        /*0000*/ 	.dword	precalc_xorwow_matrix
	.align		8
        /*0008*/ 	.dword	precalc_xorwow_offset_matrix
	.align		8
        /*0010*/ 	.dword	mrg32k3aM1
	.align		8
        /*0018*/ 	.dword	mrg32k3aM2
	.align		8
        /*0020*/ 	.dword	mrg32k3aM1SubSeq
	.align		8
        /*0028*/ 	.dword	mrg32k3aM2SubSeq
	.align		8
        /*0030*/ 	.dword	mrg32k3aM1Seq
	.align		8
        /*0038*/ 	.dword	mrg32k3aM2Seq


//--------------------- .nv.constant3             --------------------------
	.section	.nv.constant3,"a",@progbits
	.align	8
.nv.constant3:
	.type		__cr_lgamma_table,@object
	.size		__cr_lgamma_table,(.L_8 - __cr_lgamma_table)
__cr_lgamma_table:
        /*0000*/ 	.byte	0x00, 0x00, 0x00, 0x00, 0x00, 0x00, 0x00, 0x00, 0x00, 0x00, 0x00, 0x00, 0x00, 0x00, 0x00, 0x00
        /*0010*/ 	.byte	0xef, 0x39, 0xfa, 0xfe, 0x42, 0x2e, 0xe6, 0x3f, 0x02, 0x20, 0x2a, 0xfa, 0x0b, 0xab, 0xfc, 0x3f
        /*0020*/ 	.byte	0xf9, 0x2c, 0x92, 0x7c, 0xa7, 0x6c, 0x09, 0x40, 0xc9, 0x79, 0x44, 0x3c, 0x64, 0x26, 0x13, 0x40
        /*0030*/ 	.byte	0xca, 0x01, 0xcf, 0x3a, 0x27, 0x51, 0x1a, 0x40, 0x30, 0xcc, 0x2d, 0xf3, 0xe1, 0x0c, 0x21, 0x40
        /*0040*/ 	.byte	0x0d, 0xb7, 0xfc, 0x82, 0x8e, 0x35, 0x25, 0x40
.L_8:


//--------------------- .text._Z19setup_curand_kernelP17curandStateXORWOWi --------------------------
	.section	.text._Z19setup_curand_kernelP17curandStateXORWOWi,"ax",@progbits
	.align	128
        .global         _Z19setup_curand_kernelP17curandStateXORWOWi
        .type           _Z19setup_curand_kernelP17curandStateXORWOWi,@function
        .size           _Z19setup_curand_kernelP17curandStateXORWOWi,(.L_x_9 - _Z19setup_curand_kernelP17curandStateXORWOWi)
        .other          _Z19setup_curand_kernelP17curandStateXORWOWi,@"STO_CUDA_ENTRY STV_DEFAULT"
_Z19setup_curand_kernelP17curandStateXORWOWi:
.text._Z19setup_curand_kernelP17curandStateXORWOWi:
[----:B------:R-:W-:Y:S01]  /*0000*/  LDC R1, c[0x0][0x37c] ;  /* 0x0000df00ff017b82 */ /* 0x000fe20000000800 */
[----:B------:R-:W0:Y:S01]  /*0010*/  S2R R11, SR_TID.X ;  /* 0x00000000000b7919 */ /* 0x000e220000002100 */
[----:B------:R-:W1:Y:S01]  /*0020*/  LDCU UR4, c[0x0][0x388] ;  /* 0x00007100ff0477ac */ /* 0x000e620008000800 */
[----:B------:R-:W0:Y:S02]  /*0030*/  S2R R0, SR_CTAID.X ;  /* 0x0000000000007919 */ /* 0x000e240000002500 */
[----:B0-----:R-:W-:-:S05]  /*0040*/  IMAD R11, R0, 0x40, R11 ;  /* 0x00000040000b7824 */ /* 0x001fca00078e020b */
[----:B-1----:R-:W-:-:S13]  /*0050*/  ISETP.GE.AND P0, PT, R11, UR4, PT ;  /* 0x000000040b007c0c */ /* 0x002fda000bf06270 */
[----:B------:R-:W-:Y:S05]  /*0060*/  @P0 EXIT ;  /* 0x000000000000094d */ /* 0x000fea0003800000 */
[----:B------:R-:W0:Y:S01]  /*0070*/  LDC.64 R2, c[0x0][0x380] ;  /* 0x0000e000ff027b82 */ /* 0x000e220000000a00 */
[----:B------:R-:W1:Y:S01]  /*0080*/  LDCU.64 UR4, c[0x0][0x358] ;  /* 0x00006b00ff0477ac */ /* 0x000e620008000a00 */
[----:B------:R-:W-:Y:S01]  /*0090*/  IMAD.MOV.U32 R4, RZ, RZ, 0x3198c20f ;  /* 0x3198c20fff047424 */ /* 0x000fe200078e00ff */
[----:B------:R-:W-:Y:S01]  /*00a0*/  ISETP.NE.AND P0, PT, R11, RZ, PT ;  /* 0x000000ff0b00720c */ /* 0x000fe20003f05270 */
[----:B------:R-:W-:Y:S01]  /*00b0*/  IMAD.MOV.U32 R5, RZ, RZ, 0x5efdb30c ;  /* 0x5efdb30cff057424 */ /* 0x000fe200078e00ff */
[----:B------:R-:W-:Y:S01]  /*00c0*/  BSSY.RECONVERGENT B0, `(.L_x_0) ;  /* 0x00000e1000007945 */ /* 0x000fe20003800200 */
[----:B------:R-:W-:Y:S02]  /*00d0*/  IMAD.MOV.U32 R6, RZ, RZ, 0x423bb012 ;  /* 0x423bb012ff067424 */ /* 0x000fe400078e00ff */
[----:B------:R-:W-:Y:S02]  /*00e0*/  IMAD.MOV.U32 R7, RZ, RZ, -0x75bd8fc ;  /* 0xf8a42704ff077424 */ /* 0x000fe400078e00ff */
[----:B------:R-:W-:-:S02]  /*00f0*/  IMAD.MOV.U32 R8, RZ, RZ, -0x23270784 ;  /* 0xdcd8f87cff087424 */ /* 0x000fc400078e00ff */
[----:B------:R-:W-:Y:S02]  /*0100*/  IMAD.MOV.U32 R9, RZ, RZ, 0x57fa2510 ;  /* 0x57fa2510ff097424 */ /* 0x000fe400078e00ff */
[----:B0-----:R-:W-:-:S05]  /*0110*/  IMAD.WIDE R2, R11, 0x30, R2 ;  /* 0x000000300b027825 */ /* 0x001fca00078e0202 */
[----:B-1----:R0:W-:Y:S04]  /*0120*/  STG.E.64 desc[UR4][R2.64], R4 ;  /* 0x0000000402007986 */ /* 0x0021e8000c101b04 */
[----:B------:R0:W-:Y:S04]  /*0130*/  STG.E.64 desc[UR4][R2.64+0x8], R6 ;  /* 0x0000080602007986 */ /* 0x0001e8000c101b04 */
[----:B------:R0:W-:Y:S01]  /*0140*/  STG.E.64 desc[UR4][R2.64+0x10], R8 ;  /* 0x0000100802007986 */ /* 0x0001e2000c101b04 */
[----:B------:R-:W-:Y:S05]  /*0150*/  @!P0 BRA `(.L_x_1) ;  /* 0x0000000c005c8947 */ /* 0x000fea0003800000 */
[----:B------:R-:W-:Y:S01]  /*0160*/  SHF.R.S32.HI R10, RZ, 0x1f, R11 ;  /* 0x0000001fff0a7819 */ /* 0x000fe2000001140b */
[----:B------:R-:W-:-:S07]  /*0170*/  IMAD.MOV.U32 R12, RZ, RZ, RZ ;  /* 0x000000ffff0c7224 */ /* 0x000fce00078e00ff */
.L_x_7:
[----:B0-----:R-:W-:Y:S01]  /*0180*/  LOP3.LUT R2, R11, 0x3, RZ, 0xc0, !PT ;  /* 0x000000030b027812 */ /* 0x001fe200078ec0ff */
[----:B------:R-:W-:Y:S03]  /*0190*/  BSSY.RECONVERGENT B1, `(.L_x_2) ;  /* 0x00000cd000017945 */ /* 0x000fe60003800200 */
[----:B------:R-:W-:-:S04]  /*01a0*/  ISETP.NE.U32.AND P0, PT, R2, RZ, PT ;  /* 0x000000ff0200720c */ /* 0x000fc80003f05070 */
[----:B------:R-:W-:-:S13]  /*01b0*/  ISETP.NE.AND.EX P0, PT, RZ, RZ, PT, P0 ;  /* 0x000000ffff00720c */ /* 0x000fda0003f05300 */
[----:B------:R-:W-:Y:S05]  /*01c0*/  @!P0 BRA `(.L_x_3) ;  /* 0x0000000c00248947 */ /* 0x000fea0003800000 */
[----:B------:R-:W0:Y:S01]  /*01d0*/  LDC.64 R4, c[0x4][RZ] ;  /* 0x01000000ff047b82 */ /* 0x000e220000000a00 */
[----:B------:R-:W-:Y:S02]  /*01e0*/  IMAD.MOV.U32 R13, RZ, RZ, RZ ;  /* 0x000000ffff0d7224 */ /* 0x000fe400078e00ff */
[----:B0-----:R-:W-:-:S07]  /*01f0*/  IMAD.WIDE.U32 R4, R12, 0xc80, R4 ;  /* 0x00000c800c047825 */ /* 0x001fce00078e0004 */
.L_x_6:
[----:B0-----:R-:W-:Y:S01]  /*0200*/  IMAD.MOV.U32 R14, RZ, RZ, RZ ;  /* 0x000000ffff0e7224 */ /* 0x001fe200078e00ff */
[----:B------:R-:W-:Y:S01]  /*0210*/  CS2R R6, SRZ ;  /* 0x0000000000067805 */ /* 0x000fe2000001ff00 */
[----:B------:R-:W-:Y:S01]  /*0220*/  IMAD.MOV.U32 R16, RZ, RZ, RZ ;  /* 0x000000ffff107224 */ /* 0x000fe200078e00ff */
[----:B------:R-:W-:-:S07]  /*0230*/  CS2R R2, SRZ ;  /* 0x0000000000027805 */ /* 0x000fce000001ff00 */
.L_x_5:
[----:B------:R-:W0:Y:S01]  /*0240*/  S2R R15, SR_TID.X ;  /* 0x00000000000f7919 */ /* 0x000e220000002100 */
[----:B------:R-:W1:Y:S01]  /*0250*/  LDC.64 R8, c[0x0][0x380] ;  /* 0x0000e000ff087b82 */ /* 0x000e620000000a00 */
[----:B0-----:R-:W-:-:S04]  /*0260*/  IMAD R17, R0, 0x40, R15 ;  /* 0x0000004000117824 */ /* 0x001fc800078e020f */
[----:B-1----:R-:W-:-:S04]  /*0270*/  IMAD.WIDE R8, R17, 0x30, R8 ;  /* 0x0000003011087825 */ /* 0x002fc800078e0208 */
[----:B------:R-:W-:-:S05]  /*0280*/  IMAD.WIDE.U32 R8, R16, 0x4, R8 ;  /* 0x0000000410087825 */ /* 0x000fca00078e0008 */
[----:B------:R0:W5:Y:S01]  /*0290*/  LDG.E R17, desc[UR4][R8.64+0x4] ;  /* 0x0000040408117981 */ /* 0x000162000c1e1900 */
[----:B------:R-:W-:-:S07]  /*02a0*/  IMAD.MOV.U32 R18, RZ, RZ, RZ ;  /* 0x000000ffff127224 */ /* 0x000fce00078e00ff */
.L_x_4:
[----:B-----5:R-:W-:Y:S01]  /*02b0*/  SHF.R.U32.HI R22, RZ, R18, R17 ;  /* 0x00000012ff167219 */ /* 0x020fe20000011611 */
[----:B0-----:R-:W-:-:S03]  /*02c0*/  IMAD.SHL.U32 R9, R16, 0x20, RZ ;  /* 0x0000002010097824 */ /* 0x001fc600078e00ff */
[----:B------:R-:W-:Y:S01]  /*02d0*/  LOP3.LUT R19, R22, 0x1, RZ, 0xc0, !PT ;  /* 0x0000000116137812 */ /* 0x000fe200078ec0ff */
[----:B------:R-:W-:-:S03]  /*02e0*/  IMAD.IADD R8, R9, 0x1, R18 ;  /* 0x0000000109087824 */ /* 0x000fc600078e0212 */
[----:B------:R-:W-:Y:S01]  /*02f0*/  ISETP.NE.U32.AND P0, PT, R19, 0x1, PT ;  /* 0x000000011300780c */ /* 0x000fe20003f05070 */
[----:B------:R-:W-:-:S03]  /*0300*/  IMAD R9, R8, 0x5, RZ ;  /* 0x0000000508097824 */ /* 0x000fc600078e02ff */
[----:B------:R-:W-:Y:S01]  /*0310*/  R2P PR, R22, 0x7e ;  /* 0x0000007e16007804 */ /* 0x000fe20000000000 */
[----:B------:R-:W-:-:S08]  /*0320*/  IMAD.WIDE.U32 R8, R9, 0x4, R4 ;  /* 0x0000000409087825 */ /* 0x000fd000078e0004 */
[----:B------:R-:W2:Y:S04]  /*0330*/  @!P0 LDG.E R19, desc[UR4][R8.64] ;  /* 0x0000000408138981 */ /* 0x000ea8000c1e1900 */
[----:B------:R-:W3:Y:S04]  /*0340*/  @!P0 LDG.E R20, desc[UR4][R8.64+0x10] ;  /* 0x0000100408148981 */ /* 0x000ee8000c1e1900 */
[----:B------:R-:W4:Y:S04]  /*0350*/  @P1 LDG.E R21, desc[UR4][R8.64+0x14] ;  /* 0x0000140408151981 */ /* 0x000f28000c1e1900 */
[----:B------:R-:W4:Y:S04]  /*0360*/  @P2 LDG.E R23, desc[UR4][R8.64+0x28] ;  /* 0x0000280408172981 */ /* 0x000f28000c1e1900 */
[----:B------:R-:W4:Y:S04]  /*0370*/  @P1 LDG.E R24, desc[UR4][R8.64+0x24] ;  /* 0x0000240408181981 */ /* 0x000f28000c1e1900 */
[----:B------:R-:W4:Y:S04]  /*0380*/  @P2 LDG.E R26, desc[UR4][R8.64+0x38] ;  /* 0x00003804081a2981 */ /* 0x000f28000c1e1900 */
[----:B------:R-:W4:Y:S04]  /*0390*/  @P3 LDG.E R25, desc[UR4][R8.64+0x3c] ;  /* 0x00003c0408193981 */ /* 0x000f28000c1e1900 */
[----:B------:R-:W4:Y:S01]  /*03a0*/  @P4 LDG.E R27, desc[UR4][R8.64+0x50] ;  /* 0x00005004081b4981 */ /* 0x000f22000c1e1900 */
[----:B--2---:R-:W-:-:S03]  /*03b0*/  @!P0 LOP3.LUT R14, R14, R19, RZ, 0x3c, !PT ;  /* 0x000000130e0e8212 */ /* 0x004fc600078e3cff */
[----:B------:R-:W2:Y:S01]  /*03c0*/  @!P0 LDG.E R19, desc[UR4][R8.64+0x4] ;  /* 0x0000040408138981 */ /* 0x000ea2000c1e1900 */
[----:B---3--:R-:W-:-:S03]  /*03d0*/  @!P0 LOP3.LUT R7, R7, R20, RZ, 0x3c, !PT ;  /* 0x0000001407078212 */ /* 0x008fc600078e3cff */
[----:B------:R-:W3:Y:S01]  /*03e0*/  @!P0 LDG.E R20, desc[UR4][R8.64+0x8] ;  /* 0x0000080408148981 */ /* 0x000ee2000c1e1900 */
[----:B----4-:R-:W-:-:S03]  /*03f0*/  @P1 LOP3.LUT R14, R14, R21, RZ, 0x3c, !PT ;  /* 0x000000150e0e1212 */ /* 0x010fc600078e3cff */
[----:B------:R-:W4:Y:S01]  /*0400*/  @!P0 LDG.E R21, desc[UR4][R8.64+0xc] ;  /* 0x00000c0408158981 */ /* 0x000f22000c1e1900 */
[----:B------:R-:W-:-:S03]  /*0410*/  @P2 LOP3.LUT R14, R14, R23, RZ, 0x3c, !PT ;  /* 0x000000170e0e2212 */ /* 0x000fc600078e3cff */
[----:B------:R-:W4:Y:S01]  /*0420*/  @P1 LDG.E R23, desc[UR4][R8.64+0x18] ;  /* 0x0000180408171981 */ /* 0x000f22000c1e1900 */
[----:B------:R-:W-:-:S03]  /*0430*/  @P1 LOP3.LUT R7, R7, R24, RZ, 0x3c, !PT ;  /* 0x0000001807071212 */ /* 0x000fc600078e3cff */
[----:B------:R-:W4:Y:S01]  /*0440*/  @P2 LDG.E R24, desc[UR4][R8.64+0x30] ;  /* 0x0000300408182981 */ /* 0x000f22000c1e1900 */
[----:B--2---:R-:W-:-:S03]  /*0450*/  @!P0 LOP3.LUT R2, R2, R19, RZ, 0x3c, !PT ;  /* 0x0000001302028212 */ /* 0x004fc600078e3cff */
[----:B------:R-:W2:Y:S01]  /*0460*/  @P1 LDG.E R19, desc[UR4][R8.64+0x20] ;  /* 0x0000200408131981 */ /* 0x000ea2000c1e1900 */
[----:B---3--:R-:W-:-:S03]  /*0470*/  @!P0 LOP3.LUT R3, R3, R20, RZ, 0x3c, !PT ;  /* 0x0000001403038212 */ /* 0x008fc600078e3cff */
[----:B------:R-:W3:Y:S01]  /*0480*/  @P1 LDG.E R20, desc[UR4][R8.64+0x1c] ;  /* 0x00001c0408141981 */ /* 0x000ee2000c1e1900 */
[----:B----4-:R-:W-:-:S03]  /*0490*/  @!P0 LOP3.LUT R6, R6, R21, RZ, 0x3c, !PT ;  /* 0x0000001506068212 */ /* 0x010fc600078e3cff */
[----:B------:R-:W4:Y:S01]  /*04a0*/  @P2 LDG.E R21, desc[UR4][R8.64+0x2c] ;  /* 0x00002c0408152981 */ /* 0x000f22000c1e1900 */
[----:B------:R-:W-:-:S03]  /*04b0*/  @P1 LOP3.LUT R2, R2, R23, RZ, 0x3c, !PT ;  /* 0x0000001702021212 */ /* 0x000fc600078e3cff */
[----:B------:R-:W4:Y:S01]  /*04c0*/  @P2 LDG.E R23, desc[UR4][R8.64+0x34] ;  /* 0x0000340408172981 */ /* 0x000f22000c1e1900 */
[----:B------:R-:W-:-:S03]  /*04d0*/  @P2 LOP3.LUT R7, R7, R26, RZ, 0x3c, !PT ;  /* 0x0000001a07072212 */ /* 0x000fc600078e3cff */
[----:B------:R-:W4:Y:S01]  /*04e0*/  @P3 LDG.E R26, desc[UR4][R8.64+0x4c] ;  /* 0x00004c04081a3981 */ /* 0x000f22000c1e1900 */
[----:B------:R-:W-:-:S03]  /*04f0*/  @P3 LOP3.LUT R14, R14, R25, RZ, 0x3c, !PT ;  /* 0x000000190e0e3212 */ /* 0x000fc600078e3cff */
[----:B------:R-:W4:Y:S01]  /*0500*/  @P5 LDG.E R25, desc[UR4][R8.64+0x64] ;  /* 0x0000640408195981 */ /* 0x000f22000c1e1900 */
[----:B--2---:R-:W-:-:S03]  /*0510*/  @P1 LOP3.LUT R6, R6, R19, RZ, 0x3c, !PT ;  /* 0x0000001306061212 */ /* 0x004fc600078e3cff */
[----:B------:R-:W2:Y:S01]  /*0520*/  @P3 LDG.E R19, desc[UR4][R8.64+0x40] ;  /* 0x0000400408133981 */ /* 0x000ea2000c1e1900 */
[----:B---3--:R-:W-:-:S03]  /*0530*/  @P1 LOP3.LUT R3, R3, R20, RZ, 0x3c, !PT ;  /* 0x0000001403031212 */ /* 0x008fc600078e3cff */
[----:B------:R-:W3:Y:S01]  /*0540*/  @P3 LDG.E R20, desc[UR4][R8.64+0x44] ;  /* 0x0000440408143981 */ /* 0x000ee2000c1e1900 */
[----:B------:R-:W-:-:S03]  /*0550*/  @P2 LOP3.LUT R3, R3, R24, RZ, 0x3c, !PT ;  /* 0x0000001803032212 */ /* 0x000fc600078e3cff */
[----:B------:R-:W3:Y:S01]  /*0560*/  @P4 LDG.E R24, desc[UR4][R8.64+0x58] ;  /* 0x0000580408184981 */ /* 0x000ee2000c1e1900 */
[----:B----4-:R-:W-:Y:S02]  /*0570*/  @P2 LOP3.LUT R2, R2, R21, RZ, 0x3c, !PT ;  /* 0x0000001502022212 */ /* 0x010fe400078e3cff */
[----:B------:R-:W-:Y:S01]  /*0580*/  @P2 LOP3.LUT R6, R6, R23, RZ, 0x3c, !PT ;  /* 0x0000001706062212 */ /* 0x000fe200078e3cff */
[----:B------:R-:W4:Y:S04]  /*0590*/  @P3 LDG.E R21, desc[UR4][R8.64+0x48] ;  /* 0x0000480408153981 */ /* 0x000f28000c1e1900 */
[----:B------:R-:W4:Y:S01]  /*05a0*/  @P4 LDG.E R23, desc[UR4][R8.64+0x54] ;  /* 0x0000540408174981 */ /* 0x000f22000c1e1900 */
[----:B------:R-:W-:Y:S02]  /*05b0*/  @P4 LOP3.LUT R14, R14, R27, RZ, 0x3c, !PT ;  /* 0x0000001b0e0e4212 */ /* 0x000fe400078e3cff */
[----:B------:R-:W-:-:S02]  /*05c0*/  @P3 LOP3.LUT R7, R7, R26, RZ, 0x3c, !PT ;  /* 0x0000001a07073212 */ /* 0x000fc400078e3cff */
        /* <DEDUP_REMOVED lines=9> */
[----:B----4-:R-:W-:-:S03]  /*0660*/  @P3 LOP3.LUT R6, R6, R21, RZ, 0x3c, !PT ;  /* 0x0000001506063212 */ /* 0x010fc600078e3cff */
[----:B------:R-:W4:Y:S01]  /*0670*/  @P5 LDG.E R21, desc[UR4][R8.64+0x68] ;  /* 0x0000680408155981 */ /* 0x000f22000c1e1900 */
[----:B------:R-:W-:-:S03]  /*0680*/  @P4 LOP3.LUT R2, R2, R23, RZ, 0x3c, !PT ;  /* 0x0000001702024212 */ /* 0x000fc600078e3cff */
[----:B------:R-:W4:Y:S01]  /*0690*/  @P5 LDG.E R23, desc[UR4][R8.64+0x70] ;  /* 0x0000700408175981 */ /* 0x000f22000c1e1900 */
[----:B------:R-:W-:Y:S02]  /*06a0*/  LOP3.LUT P0, RZ, R22, 0x80, RZ, 0xc0, !PT ;  /* 0x0000008016ff7812 */ /* 0x000fe4000780c0ff */
[----:B------:R-:W-:Y:S02]  /*06b0*/  @P4 LOP3.LUT R7, R7, R26, RZ, 0x3c, !PT ;  /* 0x0000001a07074212 */ /* 0x000fe400078e3cff */
[----:B------:R-:W-:Y:S02]  /*06c0*/  @P6 LOP3.LUT R14, R14, R25, RZ, 0x3c, !PT ;  /* 0x000000190e0e6212 */ /* 0x000fe400078e3cff */
[----:B------:R-:W4:Y:S07]  /*06d0*/  @P6 LDG.E R25, desc[UR4][R8.64+0x7c] ;  /* 0x00007c0408196981 */ /* 0x000f2e000c1e1900 */
[----:B------:R-:W4:Y:S04]  /*06e0*/  @P0 LDG.E R27, desc[UR4][R8.64+0x8c] ;  /* 0x00008c04081b0981 */ /* 0x000f28000c1e1900 */
[----:B------:R-:W4:Y:S04]  /*06f0*/  @P0 LDG.E R26, desc[UR4][R8.64+0x94] ;  /* 0x00009404081a0981 */ /* 0x000f28000c1e1900 */
        /* <DEDUP_REMOVED lines=11> */
[----:B------:R-:W-:Y:S02]  /*07b0*/  @P6 LOP3.LUT R2, R2, R25, RZ, 0x3c, !PT ;  /* 0x0000001902026212 */ /* 0x000fe400078e3cff */
[----:B------:R-:W-:Y:S02]  /*07c0*/  @P0 LOP3.LUT R14, R14, R27, RZ, 0x3c, !PT ;  /* 0x0000001b0e0e0212 */ /* 0x000fe400078e3cff */
[----:B--2---:R-:W-:Y:S02]  /*07d0*/  @P6 LOP3.LUT R6, R6, R19, RZ, 0x3c, !PT ;  /* 0x0000001306066212 */ /* 0x004fe400078e3cff */
[----:B---3--:R-:W-:Y:S02]  /*07e0*/  @P6 LOP3.LUT R3, R3, R20, RZ, 0x3c, !PT ;  /* 0x0000001403036212 */ /* 0x008fe400078e3cff */
[----:B------:R-:W-:Y:S02]  /*07f0*/  @P6 LOP3.LUT R7, R7, R24, RZ, 0x3c, !PT ;  /* 0x0000001807076212 */ /* 0x000fe400078e3cff */
[----:B------:R-:W-:-:S02]  /*0800*/  @P0 LOP3.LUT R3, R3, R26, RZ, 0x3c, !PT ;  /* 0x0000001a03030212 */ /* 0x000fc400078e3cff */
[----:B----4-:R-:W-:Y:S02]  /*0810*/  @P0 LOP3.LUT R2, R2, R21, RZ, 0x3c, !PT ;  /* 0x0000001502020212 */ /* 0x010fe400078e3cff */
[----:B------:R-:W-:Y:S02]  /*0820*/  @P0 LOP3.LUT R7, R7, R28, RZ, 0x3c, !PT ;  /* 0x0000001c07070212 */ /* 0x000fe400078e3cff */
[----:B------:R-:W-:Y:S02]  /*0830*/  @P0 LOP3.LUT R6, R6, R23, RZ, 0x3c, !PT ;  /* 0x0000001706060212 */ /* 0x000fe400078e3cff */
[----:B------:R-:W-:-:S13]  /*0840*/  R2P PR, R22.B1, 0x7f ;  /* 0x0000007f16007804 */ /* 0x000fda0000001000 */
[----:B------:R-:W2:Y:S04]  /*0850*/  @P0 LDG.E R19, desc[UR4][R8.64+0xa0] ;  /* 0x0000a00408130981 */ /* 0x000ea8000c1e1900 */
[----:B------:R-:W3:Y:S04]  /*0860*/  @P1 LDG.E R23, desc[UR4][R8.64+0xb4] ;  /* 0x0000b40408171981 */ /* 0x000ee8000c1e1900 */
[----:B------:R-:W4:Y:S04]  /*0870*/  @P0 LDG.E R21, desc[UR4][R8.64+0xa4] ;  /* 0x0000a40408150981 */ /* 0x000f28000c1e1900 */
[----:B------:R-:W4:Y:S04]  /*0880*/  @P2 LDG.E R25, desc[UR4][R8.64+0xc8] ;  /* 0x0000c80408192981 */ /* 0x000f28000c1e1900 */
[----:B------:R-:W4:Y:S04]  /*0890*/  @P3 LDG.E R27, desc[UR4][R8.64+0xdc] ;  /* 0x0000dc04081b3981 */ /* 0x000f28000c1e1900 */
[----:B------:R-:W4:Y:S04]  /*08a0*/  @P0 LDG.E R20, desc[UR4][R8.64+0xa8] ;  /* 0x0000a80408140981 */ /* 0x000f28000c1e1900 */
[----:B------:R-:W4:Y:S04]  /*08b0*/  @P0 LDG.E R24, desc[UR4][R8.64+0xb0] ;  /* 0x0000b00408180981 */ /* 0x000f28000c1e1900 */
[----:B------:R-:W4:Y:S04]  /*08c0*/  @P4 LDG.E R29, desc[UR4][R8.64+0xf0] ;  /* 0x0000f004081d4981 */ /* 0x000f28000c1e1900 */
[----:B------:R-:W4:Y:S01]  /*08d0*/  @P1 LDG.E R26, desc[UR4][R8.64+0xc4] ;  /* 0x0000c404081a1981 */ /* 0x000f22000c1e1900 */
[----:B--2---:R-:W-:-:S03]  /*08e0*/  @P0 LOP3.LUT R14, R14, R19, RZ, 0x3c, !PT ;  /* 0x000000130e0e0212 */ /* 0x004fc600078e3cff */
[----:B------:R-:W2:Y:S01]  /*08f0*/  @P0 LDG.E R19, desc[UR4][R8.64+0xac] ;  /* 0x0000ac0408130981 */ /* 0x000ea2000c1e1900 */
[----:B---3--:R-:W-:-:S03]  /*0900*/  @P1 LOP3.LUT R14, R14, R23, RZ, 0x3c, !PT ;  /* 0x000000170e0e1212 */ /* 0x008fc600078e3cff */
[----:B------:R-:W3:Y:S01]  /*0910*/  @P1 LDG.E R23, desc[UR4][R8.64+0xc0] ;  /* 0x0000c00408171981 */ /* 0x000ee2000c1e1900 */
[----:B----4-:R-:W-:-:S03]  /*0920*/  @P0 LOP3.LUT R2, R2, R21, RZ, 0x3c, !PT ;  /* 0x0000001502020212 */ /* 0x010fc600078e3cff */
[----:B------:R-:W4:Y:S01]  /*0930*/  @P1 LDG.E R21, desc[UR4][R8.64+0xb8] ;  /* 0x0000b80408151981 */ /* 0x000f22000c1e1900 */
[----:B------:R-:W-:-:S03]  /*0940*/  @P2 LOP3.LUT R14, R14, R25, RZ, 0x3c, !PT ;  /* 0x000000190e0e2212 */ /* 0x000fc600078e3cff */
[----:B------:R-:W4:Y:S01]  /*0950*/  @P5 LDG.E R25, desc[UR4][R8.64+0x104] ;  /* 0x0001040408195981 */ /* 0x000f22000c1e1900 */
[----:B------:R-:W-:-:S03]  /*0960*/  @P3 LOP3.LUT R14, R14, R27, RZ, 0x3c, !PT ;  /* 0x0000001b0e0e3212 */ /* 0x000fc600078e3cff */
[----:B------:R-:W4:Y:S01]  /*0970*/  @P6 LDG.E R27, desc[UR4][R8.64+0x118] ;  /* 0x00011804081b6981 */ /* 0x000f22000c1e1900 */
[----:B------:R-:W-:-:S03]  /*0980*/  @P0 LOP3.LUT R3, R3, R20, RZ, 0x3c, !PT ;  /* 0x0000001403030212 */ /* 0x000fc600078e3cff */
[----:B------:R-:W4:Y:S01]  /*0990*/  @P1 LDG.E R20, desc[UR4][R8.64+0xbc] ;  /* 0x0000bc0408141981 */ /* 0x000f22000c1e1900 */
[----:B------:R-:W-:-:S03]  /*09a0*/  @P0 LOP3.LUT R7, R7, R24, RZ, 0x3c, !PT ;  /* 0x0000001807070212 */ /* 0x000fc600078e3cff */
[----:B------:R-:W4:Y:S01]  /*09b0*/  @P2 LDG.E R24, desc[UR4][R8.64+0xd8] ;  /* 0x0000d80408182981 */ /* 0x000f22000c1e1900 */
[----:B------:R-:W-:Y:S02]  /*09c0*/  @P4 LOP3.LUT R14, R14, R29, RZ, 0x3c, !PT ;  /* 0x0000001d0e0e4212 */ /* 0x000fe400078e3cff */
[----:B------:R-:W-:Y:S02]  /*09d0*/  @P1 LOP3.LUT R7, R7, R26, RZ, 0x3c, !PT ;  /* 0x0000001a07071212 */ /* 0x000fe400078e3cff */
[----:B------:R-:W4:Y:S01]  /*09e0*/  @P3 LDG.E R26, desc[UR4][R8.64+0xe4] ;  /* 0x0000e404081a3981 */ /* 0x000f22000c1e1900 */
[----:B--2---:R-:W-:Y:S02]  /*09f0*/  @P0 LOP3.LUT R6, R6, R19, RZ, 0x3c, !PT ;  /* 0x0000001306060212 */ /* 0x004fe400078e3cff */
[----:B------:R-:W-:Y:S01]  /*0a00*/  LOP3.LUT P0, RZ, R22, 0x8000, RZ, 0xc0, !PT ;  /* 0x0000800016ff7812 */ /* 0x000fe2000780c0ff */
[----:B------:R-:W2:Y:S01]  /*0a10*/  @P2 LDG.E R19, desc[UR4][R8.64+0xcc] ;  /* 0x0000cc0408132981 */ /* 0x000ea2000c1e1900 */
[----:B---3--:R-:W-:-:S03]  /*0a20*/  @P1 LOP3.LUT R6, R6, R23, RZ, 0x3c, !PT ;  /* 0x0000001706061212 */ /* 0x008fc600078e3cff */
[----:B------:R-:W3:Y:S01]  /*0a30*/  @P2 LDG.E R22, desc[UR4][R8.64+0xd0] ;  /* 0x0000d00408162981 */ /* 0x000ee2000c1e1900 */
[----:B----4-:R-:W-:-:S03]  /*0a40*/  @P1 LOP3.LUT R2, R2, R21, RZ, 0x3c, !PT ;  /* 0x0000001502021212 */ /* 0x010fc600078e3cff */
[----:B------:R-:W4:Y:S01]  /*0a50*/  @P2 LDG.E R21, desc[UR4][R8.64+0xd4] ;  /* 0x0000d40408152981 */ /* 0x000f22000c1e1900 */
[----:B------:R-:W-:-:S03]  /*0a60*/  @P5 LOP3.LUT R14, R14, R25, RZ, 0x3c, !PT ;  /* 0x000000190e0e5212 */ /* 0x000fc600078e3cff */
[----:B------:R-:W4:Y:S04]  /*0a70*/  @P3 LDG.E R23, desc[UR4][R8.64+0xe0] ;  /* 0x0000e00408173981 */ /* 0x000f28000c1e1900 */
[----:B------:R-:W4:Y:S01]  /*0a80*/  @P3 LDG.E R25, desc[UR4][R8.64+0xe8] ;  /* 0x0000e80408193981 */ /* 0x000f22000c1e1900 */
[----:B------:R-:W-:-:S03]  /*0a90*/  @P1 LOP3.LUT R3, R3, R20, RZ, 0x3c, !PT ;  /* 0x0000001403031212 */ /* 0x000fc600078e3cff */
[----:B------:R-:W4:Y:S01]  /*0aa0*/  @P3 LDG.E R20, desc[UR4][R8.64+0xec] ;  /* 0x0000ec0408143981 */ /* 0x000f22000c1e1900 */
[----:B------:R-:W-:-:S03]  /*0ab0*/  @P2 LOP3.LUT R7, R7, R24, RZ, 0x3c, !PT ;  /* 0x0000001807072212 */ /* 0x000fc600078e3cff */
        /* <DEDUP_REMOVED lines=8> */
[----:B------:R-:W-:Y:S02]  /*0b40*/  @P3 LOP3.LUT R3, R3, R26, RZ, 0x3c, !PT ;  /* 0x0000001a03033212 */ /* 0x000fe400078e3cff */
[----:B------:R-:W-:Y:S01]  /*0b50*/  @P3 LOP3.LUT R2, R2, R23, RZ, 0x3c, !PT ;  /* 0x0000001702023212 */ /* 0x000fe200078e3cff */
[----:B------:R-:W4:Y:S01]  /*0b60*/  @P5 LDG.E R26, desc[UR4][R8.64+0x10c] ;  /* 0x00010c04081a5981 */ /* 0x000f22000c1e1900 */
[----:B------:R-:W-:-:S03]  /*0b70*/  @P3 LOP3.LUT R6, R6, R25, RZ, 0x3c, !PT ;  /* 0x0000001906063212 */ /* 0x000fc600078e3cff */
[----:B------:R-:W4:Y:S04]  /*0b80*/  @P5 LDG.E R23, desc[UR4][R8.64+0x108] ;  /* 0x0001080408175981 */ /* 0x000f28000c1e1900 */
        /* <DEDUP_REMOVED lines=19> */
[----:B------:R-:W-:-:S05]  /*0cc0*/  VIADD R18, R18, 0x10 ;  /* 0x0000001012127836 */ /* 0x000fca0000000000 */
[----:B------:R-:W-:Y:S02]  /*0cd0*/  ISETP.NE.AND P1, PT, R18, 0x20, PT ;  /* 0x000000201200780c */ /* 0x000fe40003f25270 */
[----:B------:R-:W-:-:S04]  /*0ce0*/  @P5 LOP3.LUT R7, R7, R20, RZ, 0x3c, !PT ;  /* 0x0000001407075212 */ /* 0x000fc800078e3cff */
[----:B------:R-:W-:Y:S02]  /*0cf0*/  @P6 LOP3.LUT R7, R7, R24, RZ, 0x3c, !PT ;  /* 0x0000001807076212 */ /* 0x000fe400078e3cff */
[----:B------:R-:W-:Y:S02]  /*0d00*/  @P0 LOP3.LUT R14, R14, R27, RZ, 0x3c, !PT ;  /* 0x0000001b0e0e0212 */ /* 0x000fe400078e3cff */
[----:B------:R-:W-:Y:S02]  /*0d10*/  @P0 LOP3.LUT R7, R7, R28, RZ, 0x3c, !PT ;  /* 0x0000001c07070212 */ /* 0x000fe400078e3cff */
[----:B--2---:R-:W-:Y:S02]  /*0d20*/  @P6 LOP3.LUT R2, R2, R19, RZ, 0x3c, !PT ;  /* 0x0000001302026212 */ /* 0x004fe400078e3cff */
[----:B---3--:R-:W-:Y:S02]  /*0d30*/  @P6 LOP3.LUT R3, R3, R22, RZ, 0x3c, !PT ;  /* 0x0000001603036212 */ /* 0x008fe400078e3cff */
[----:B----4-:R-:W-:-:S02]  /*0d40*/  @P6 LOP3.LUT R6, R6, R21, RZ, 0x3c, !PT ;  /* 0x0000001506066212 */ /* 0x010fc400078e3cff */
[----:B------:R-:W-:Y:S02]  /*0d50*/  @P0 LOP3.LUT R3, R3, R26, RZ, 0x3c, !PT ;  /* 0x0000001a03030212 */ /* 0x000fe400078e3cff */
[----:B------:R-:W-:Y:S02]  /*0d60*/  @P0 LOP3.LUT R2, R2, R23, RZ, 0x3c, !PT ;  /* 0x0000001702020212 */ /* 0x000fe400078e3cff */
[----:B------:R-:W-:Y:S01]  /*0d70*/  @P0 LOP3.LUT R6, R6, R25, RZ, 0x3c, !PT ;  /* 0x0000001906060212 */ /* 0x000fe200078e3cff */
[----:B------:R-:W-:Y:S06]  /*0d80*/  @P1 BRA `(.L_x_4) ;  /* 0xfffffff400481947 */ /* 0x000fec000383ffff */
[----:B------:R-:W-:-:S05]  /*0d90*/  VIADD R16, R16, 0x1 ;  /* 0x0000000110107836 */ /* 0x000fca0000000000 */
[----:B------:R-:W-:-:S13]  /*0da0*/  ISETP.NE.AND P0, PT, R16, 0x5, PT ;  /* 0x000000051000780c */ /* 0x000fda0003f05270 */
[----:B------:R-:W-:Y:S05]  /*0db0*/  @P0 BRA `(.L_x_5) ;  /* 0xfffffff400200947 */ /* 0x000fea000383ffff */
[----:B------:R-:W0:Y:S01]  /*0dc0*/  LDC.64 R8, c[0x0][0x380] ;  /* 0x0000e000ff087b82 */ /* 0x000e220000000a00 */
[----:B------:R-:W-:Y:S01]  /*0dd0*/  IMAD R15, R0, 0x40, R15 ;  /* 0x00000040000f7824 */ /* 0x000fe200078e020f */
[----:B------:R-:W-:Y:S01]  /*0de0*/  LOP3.LUT R16, R11, 0x3, RZ, 0xc0, !PT ;  /* 0x000000030b107812 */ /* 0x000fe200078ec0ff */
[----:B------:R-:W-:-:S05]  /*0df0*/  VIADD R13, R13, 0x1 ;  /* 0x000000010d0d7836 */ /* 0x000fca0000000000 */
[----:B------:R-:W-:Y:S01]  /*0e00*/  ISETP.GE.U32.AND P0, PT, R13, R16, PT ;  /* 0x000000100d00720c */ /* 0x000fe20003f06070 */
[----:B0-----:R-:W-:-:S05]  /*0e10*/  IMAD.WIDE R8, R15, 0x30, R8 ;  /* 0x000000300f087825 */ /* 0x001fca00078e0208 */
[----:B------:R0:W-:Y:S04]  /*0e20*/  STG.E.64 desc[UR4][R8.64+0x8], R2 ;  /* 0x0000080208007986 */ /* 0x0001e8000c101b04 */
[----:B------:R0:W-:Y:S04]  /*0e30*/  STG.E.64 desc[UR4][R8.64+0x10], R6 ;  /* 0x0000100608007986 */ /* 0x0001e8000c101b04 */
[----:B------:R0:W-:Y:S01]  /*0e40*/  STG.E desc[UR4][R8.64+0x4], R14 ;  /* 0x0000040e08007986 */ /* 0x0001e2000c101904 */
[----:B------:R-:W-:Y:S05]  /*0e50*/  @!P0 BRA `(.L_x_6) ;  /* 0xfffffff000e88947 */ /* 0x000fea000383ffff */
.L_x_3:
[----:B------:R-:W-:Y:S05]  /*0e60*/  BSYNC.RECONVERGENT B1 ;  /* 0x0000000000017941 */ /* 0x000fea0003800200 */
.L_x_2:
[C---:B------:R-:W-:Y:S01]  /*0e70*/  ISETP.GT.U32.AND P0, PT, R11.reuse, 0x3, PT ;  /* 0x000000030b00780c */ /* 0x040fe20003f04070 */
[----:B------:R-:W-:Y:S01]  /*0e80*/  VIADD R12, R12, 0x1 ;  /* 0x000000010c0c7836 */ /* 0x000fe20000000000 */
[--C-:B------:R-:W-:Y:S02]  /*0e90*/  SHF.R.U64 R11, R11, 0x2, R10.reuse ;  /* 0x000000020b0b7819 */ /* 0x100fe4000000120a */
[----:B------:R-:W-:Y:S02]  /*0ea0*/  ISETP.GT.U32.AND.EX P0, PT, R10, RZ, PT, P0 ;  /* 0x000000ff0a00720c */ /* 0x000fe40003f04100 */
[----:B------:R-:W-:-:S11]  /*0eb0*/  SHF.R.U32.HI R10, RZ, 0x2, R10 ;  /* 0x00000002ff0a7819 */ /* 0x000fd6000001160a */
[----:B------:R-:W-:Y:S05]  /*0ec0*/  @P0 BRA `(.L_x_7) ;  /* 0xfffffff000ac0947 */ /* 0x000fea000383ffff */
.L_x_1:
[----:B------:R-:W-:Y:S05]  /*0ed0*/  BSYNC.RECONVERGENT B0 ;  /* 0x0000000000007941 */ /* 0x000fea0003800200 */
.L_x_0:
[----:B0-----:R-:W0:Y:S01]  /*0ee0*/  S2R R5, SR_TID.X ;  /* 0x0000000000057919 */ /* 0x001e220000002100 */
[----:B------:R-:W1:Y:S01]  /*0ef0*/  LDC.64 R2, c[0x0][0x380] ;  /* 0x0000e000ff027b82 */ /* 0x000e620000000a00 */
[----:B0-----:R-:W-:-:S04]  /*0f00*/  IMAD R5, R0, 0x40, R5 ;  /* 0x0000004000057824 */ /* 0x001fc800078e0205 */
[----:B-1----:R-:W-:-:S05]  /*0f10*/  IMAD.WIDE R2, R5, 0x30, R2 ;  /* 0x0000003005027825 */ /* 0x002fca00078e0202 */
[----:B------:R-:W-:Y:S04]  /*0f20*/  STG.E.64 desc[UR4][R2.64+0x18], RZ ;  /* 0x000018ff02007986 */ /* 0x000fe8000c101b04 */
[----:B------:R-:W-:Y:S04]  /*0f30*/  STG.E desc[UR4][R2.64+0x20], RZ ;  /* 0x000020ff02007986 */ /* 0x000fe8000c101904 */
[----:B------:R-:W-:Y:S01]  /*0f40*/  STG.E.64 desc[UR4][R2.64+0x28], RZ ;  /* 0x000028ff02007986 */ /* 0x000fe2000c101b04 */
[----:B------:R-:W-:Y:S05]  /*0f50*/  EXIT ;  /* 0x000000000000794d */ /* 0x000fea0003800000 */
.L_x_8:
[----:B------:R-:W-:-:S00]  /*0f60*/  BRA `(.L_x_8) ;  /* 0xfffffffc00fc7947 */ /* 0x000fc0000383ffff */
[----:B------:R-:W-:-:S00]  /*0f70*/  NOP ;  /* 0x0000000000007918 */ /* 0x000fc00000000000 */
        /* <DEDUP_REMOVED lines=8> */
.L_x_9:


//--------------------- .nv.global.init           --------------------------
	.section	.nv.global.init,"aw",@progbits
	.align	4
.nv.global.init:
	.type		mrg32k3aM1SubSeq,@object
	.size		mrg32k3aM1SubSeq,(mrg32k3aM2SubSeq - mrg32k3aM1SubSeq)
mrg32k3aM1SubSeq:
        /*0000*/ 	.byte	0x0b, 0xcc, 0xee, 0x04, 0x73, 0x29, 0x8b, 0x6f, 0xf6, 0x53, 0x03, 0xf6, 0x23, 0xf6, 0xea, 0xda
        /* <DEDUP_REMOVED lines=125> */
	.type		mrg32k3aM2SubSeq,@object
	.size		mrg32k3aM2SubSeq,(mrg32k3aM1 - mrg32k3aM2SubSeq)
mrg32k3aM2SubSeq:
        /* <DEDUP_REMOVED lines=126> */
	.type		mrg32k3aM1,@object
	.size		mrg32k3aM1,(mrg32k3aM1Seq - mrg32k3aM1)
mrg32k3aM1:
        /* <DEDUP_REMOVED lines=144> */
	.type		mrg32k3aM1Seq,@object
	.size		mrg32k3aM1Seq,(mrg32k3aM2 - mrg32k3aM1Seq)
mrg32k3aM1Seq:
        /* <DEDUP_REMOVED lines=144> */
	.type		mrg32k3aM2,@object
	.size		mrg32k3aM2,(mrg32k3aM2Seq - mrg32k3aM2)
mrg32k3aM2:
        /* <DEDUP_REMOVED lines=144> */
	.type		mrg32k3aM2Seq,@object
	.size		mrg32k3aM2Seq,(precalc_xorwow_matrix - mrg32k3aM2Seq)
mrg32k3aM2Seq:
        /* <DEDUP_REMOVED lines=144> */
	.type		precalc_xorwow_matrix,@object
	.size		precalc_xorwow_matrix,(precalc_xorwow_offset_matrix - precalc_xorwow_matrix)
precalc_xorwow_matrix:
        /* <DEDUP_REMOVED lines=6400> */
	.type		precalc_xorwow_offset_matrix,@object
	.size		precalc_xorwow_offset_matrix,(.L_1 - precalc_xorwow_offset_matrix)
precalc_xorwow_offset_matrix:
        /* <DEDUP_REMOVED lines=6400> */
.L_1:


//--------------------- .nv.shared.reserved.0     --------------------------
	.section	.nv.shared.reserved.0,"aw",@nobits
	.weak		__nv_reservedSMEM_offset_0_alias
	.size		__nv_reservedSMEM_offset_0_alias, 0, 64
	.other		__nv_reservedSMEM_offset_0_alias,@"STO_CUDA_RESERVED_SHARED STV_DEFAULT"
__nv_reservedSMEM_offset_0_alias:
	.zero		0
	.zero		64


//--------------------- .nv.constant0._Z19setup_curand_kernelP17curandStateXORWOWi --------------------------
	.section	.nv.constant0._Z19setup_curand_kernelP17curandStateXORWOWi,"a",@progbits
	.sectionflags	@""
	.align	4
.nv.constant0._Z19setup_curand_kernelP17curandStateXORWOWi:
	.zero		908


//--------------------- SYMBOLS --------------------------

	.type		.nv.reservedSmem.offset0,@object
	.size		.nv.reservedSmem.offset0,0x4
